//
// Generated by NVIDIA NVVM Compiler
//
// Compiler Build ID: CL-36424714
// Cuda compilation tools, release 13.0, V13.0.88
// Based on NVVM 20.0.0
//

.version 9.0
.target sm_100
.address_size 64

	// .globl	_Z12daxpy_kernelidPKdPd
.extern .shared .align 16 .b8 cache[];

.visible .entry _Z12daxpy_kernelidPKdPd(
	.param .u32 _Z12daxpy_kernelidPKdPd_param_0,
	.param .f64 _Z12daxpy_kernelidPKdPd_param_1,
	.param .u64 .ptr .align 1 _Z12daxpy_kernelidPKdPd_param_2,
	.param .u64 .ptr .align 1 _Z12daxpy_kernelidPKdPd_param_3
)
{
	.reg .pred 	%p<2>;
	.reg .b32 	%r<6>;
	.reg .b64 	%rd<8>;
	.reg .b64 	%fd<5>;

	ld.param.u32 	%r2, [_Z12daxpy_kernelidPKdPd_param_0];
	ld.param.f64 	%fd1, [_Z12daxpy_kernelidPKdPd_param_1];
	ld.param.u64 	%rd1, [_Z12daxpy_kernelidPKdPd_param_2];
	ld.param.u64 	%rd2, [_Z12daxpy_kernelidPKdPd_param_3];
	mov.u32 	%r3, %ctaid.x;
	mov.u32 	%r4, %ntid.x;
	mov.u32 	%r5, %tid.x;
	mad.lo.s32 	%r1, %r3, %r4, %r5;
	setp.ge.s32 	%p1, %r1, %r2;
	@%p1 bra 	$L__BB0_2;
	cvta.to.global.u64 	%rd3, %rd1;
	cvta.to.global.u64 	%rd4, %rd2;
	mul.wide.s32 	%rd5, %r1, 8;
	add.s64 	%rd6, %rd3, %rd5;
	ld.global.f64 	%fd2, [%rd6];
	add.s64 	%rd7, %rd4, %rd5;
	ld.global.f64 	%fd3, [%rd7];
	fma.rn.f64 	%fd4, %fd1, %fd2, %fd3;
	st.global.f64 	[%rd7], %fd4;
$L__BB0_2:
	ret;

}
	// .globl	_Z10dot_kerneliPKdS0_Pd
.visible .entry _Z10dot_kerneliPKdS0_Pd(
	.param .u32 _Z10dot_kerneliPKdS0_Pd_param_0,
	.param .u64 .ptr .align 1 _Z10dot_kerneliPKdS0_Pd_param_1,
	.param .u64 .ptr .align 1 _Z10dot_kerneliPKdS0_Pd_param_2,
	.param .u64 .ptr .align 1 _Z10dot_kerneliPKdS0_Pd_param_3
)
{
	.reg .pred 	%p<7>;
	.reg .b32 	%r<19>;
	.reg .b64 	%rd<10>;
	.reg .b64 	%fd<15>;

	ld.param.u32 	%r10, [_Z10dot_kerneliPKdS0_Pd_param_0];
	ld.param.u64 	%rd3, [_Z10dot_kerneliPKdS0_Pd_param_1];
	ld.param.u64 	%rd4, [_Z10dot_kerneliPKdS0_Pd_param_2];
	ld.param.u64 	%rd5, [_Z10dot_kerneliPKdS0_Pd_param_3];
	mov.u32 	%r1, %tid.x;
	mov.u32 	%r11, %ctaid.x;
	mov.u32 	%r18, %ntid.x;
	mad.lo.s32 	%r17, %r11, %r18, %r1;
	setp.ge.s32 	%p1, %r17, %r10;
	mov.f64 	%fd14, 0d0000000000000000;
	@%p1 bra 	$L__BB1_3;
	mov.u32 	%r12, %nctaid.x;
	mul.lo.s32 	%r4, %r18, %r12;
	cvta.to.global.u64 	%rd1, %rd3;
	cvta.to.global.u64 	%rd2, %rd4;
	mov.f64 	%fd14, 0d0000000000000000;
$L__BB1_2:
	mul.wide.s32 	%rd6, %r17, 8;
	add.s64 	%rd7, %rd1, %rd6;
	ld.global.f64 	%fd6, [%rd7];
	add.s64 	%rd8, %rd2, %rd6;
	ld.global.f64 	%fd7, [%rd8];
	fma.rn.f64 	%fd14, %fd6, %fd7, %fd14;
	add.s32 	%r17, %r17, %r4;
	setp.lt.s32 	%p2, %r17, %r10;
	@%p2 bra 	$L__BB1_2;
$L__BB1_3:
	shl.b32 	%r13, %r1, 3;
	mov.u32 	%r14, cache;
	add.s32 	%r7, %r14, %r13;
	st.shared.f64 	[%r7], %fd14;
	bar.sync 	0;
	setp.lt.u32 	%p3, %r18, 2;
	@%p3 bra 	$L__BB1_7;
$L__BB1_4:
	shr.u32 	%r9, %r18, 1;
	setp.ge.u32 	%p4, %r1, %r9;
	@%p4 bra 	$L__BB1_6;
	shl.b32 	%r15, %r9, 3;
	add.s32 	%r16, %r7, %r15;
	ld.shared.f64 	%fd8, [%r16];
	ld.shared.f64 	%fd9, [%r7];
	add.f64 	%fd10, %fd8, %fd9;
	st.shared.f64 	[%r7], %fd10;
$L__BB1_6:
	bar.sync 	0;
	setp.gt.u32 	%p5, %r18, 3;
	mov.u32 	%r18, %r9;
	@%p5 bra 	$L__BB1_4;
$L__BB1_7:
	setp.ne.s32 	%p6, %r1, 0;
	@%p6 bra 	$L__BB1_9;
	ld.shared.f64 	%fd11, [cache];
	cvta.to.global.u64 	%rd9, %rd5;
	atom.global.add.f64 	%fd12, [%rd9], %fd11;
$L__BB1_9:
	ret;

}


// ===== COMPILED SASS (sm_100) =====

	.target	sm_100

	.elftype	@"ET_EXEC"


//--------------------- .note.nv.tkinfo           --------------------------
	.section	.note.nv.tkinfo,"",@"SHT_NOTE"
	.sectionflags	@"SHF_NOTE_NV_TKINFO"
	.tkinfo
        /*0018*/ 	.word	0x00000002
        /*0030*/ 	.string	""
        /*0030*/ 	.string	"ptxas"
        /*0030*/ 	.string	"Cuda compilation tools, release 13.0, V13.0.88"
        /*0030*/ 	.string	"Build cuda_13.0.r13.0/compiler.36424714_0"
        /*0030*/ 	.string	"-arch sm_100 -m 64 "



//--------------------- .note.nv.cuinfo           --------------------------
	.section	.note.nv.cuinfo,"",@"SHT_NOTE"
	.sectionflags	@"SHF_NOTE_NV_CUINFO"
        /*0018*/ 	.short	0x0002
        /*001a*/ 	.short	0x0064
        /*001c*/ 	.short	0x0082
	.zero		2


//--------------------- .nv.info                  --------------------------
	.section	.nv.info,"",@"SHT_CUDA_INFO"
	.align	4


	//----- nvinfo : EIATTR_REGCOUNT
	.align		4
        /*0000*/ 	.byte	0x04, 0x2f
        /*0002*/ 	.short	(.L_1 - .L_0)
	.align		4
.L_0:
        /*0004*/ 	.word	index@(_Z12daxpy_kernelidPKdPd)
        /*0008*/ 	.word	0x0000000a


	//----- nvinfo : EIATTR_FRAME_SIZE
	.align		4
.L_1:
        /*000c*/ 	.byte	0x04, 0x11
        /*000e*/ 	.short	(.L_3 - .L_2)
	.align		4
.L_2:
        /*0010*/ 	.word	index@(_Z12daxpy_kernelidPKdPd)
        /*0014*/ 	.word	0x00000000


	//----- nvinfo : EIATTR_REGCOUNT
	.align		4
.L_3:
        /*0018*/ 	.byte	0x04, 0x2f
        /*001a*/ 	.short	(.L_5 - .L_4)
	.align		4
.L_4:
        /*001c*/ 	.word	index@(_Z10dot_kerneliPKdS0_Pd)
        /*0020*/ 	.word	0x00000012


	//----- nvinfo : EIATTR_FRAME_SIZE
	.align		4
.L_5:
        /*0024*/ 	.byte	0x04, 0x11
        /*0026*/ 	.short	(.L_7 - .L_6)
	.align		4
.L_6:
        /*0028*/ 	.word	index@(_Z10dot_kerneliPKdS0_Pd)
        /*002c*/ 	.word	0x00000000


	//----- nvinfo : EIATTR_MIN_STACK_SIZE
	.align		4
.L_7:
        /*0030*/ 	.byte	0x04, 0x12
        /*0032*/ 	.short	(.L_9 - .L_8)
	.align		4
.L_8:
        /*0034*/ 	.word	index@(_Z10dot_kerneliPKdS0_Pd)
        /*0038*/ 	.word	0x00000000


	//----- nvinfo : EIATTR_MIN_STACK_SIZE
	.align		4
.L_9:
        /*003c*/ 	.byte	0x04, 0x12
        /*003e*/ 	.short	(.L_11 - .L_10)
	.align		4
.L_10:
        /*0040*/ 	.word	index@(_Z12daxpy_kernelidPKdPd)
        /*0044*/ 	.word	0x00000000
.L_11:


//--------------------- .nv.compat                --------------------------
	.section	.nv.compat,"",@"SHT_CUDA_COMPAT_INFO"
	.align	4
        /*0000*/ 	.byte	0x02, 0x09, 0x00, 0x00, 0x02, 0x02, 0x01, 0x00, 0x02, 0x05, 0x05, 0x00, 0x03, 0x07, 0x01, 0x01
        /*0010*/ 	.byte	0x02, 0x03, 0x00, 0x00, 0x02, 0x06, 0x01, 0x00, 0x04, 0x0b, 0x08, 0x00, 0x01, 0x00, 0x00, 0x00
        /*0020*/ 	.byte	0x00, 0x00, 0x00, 0x00


//--------------------- .nv.info._Z10dot_kerneliPKdS0_Pd --------------------------
	.section	.nv.info._Z10dot_kerneliPKdS0_Pd,"",@"SHT_CUDA_INFO"
	.sectionflags	@""
	.align	4


	//----- nvinfo : EIATTR_CUDA_API_VERSION
	.align		4
        /*0000*/ 	.byte	0x04, 0x37
        /*0002*/ 	.short	(.L_13 - .L_12)
.L_12:
        /*0004*/ 	.word	0x00000082


	//----- nvinfo : EIATTR_KPARAM_INFO
	.align		4
.L_13:
        /*0008*/ 	.byte	0x04, 0x17
        /*000a*/ 	.short	(.L_15 - .L_14)
.L_14:
        /*000c*/ 	.word	0x00000000
        /*0010*/ 	.short	0x0003
        /*0012*/ 	.short	0x0018
        /*0014*/ 	.byte	0x00, 0xf5, 0x21, 0x00


	//----- nvinfo : EIATTR_KPARAM_INFO
	.align		4
.L_15:
        /*0018*/ 	.byte	0x04, 0x17
        /*001a*/ 	.short	(.L_17 - .L_16)
.L_16:
        /*001c*/ 	.word	0x00000000
        /*0020*/ 	.short	0x0002
        /*0022*/ 	.short	0x0010
        /*0024*/ 	.byte	0x00, 0xf5, 0x21, 0x00


	//----- nvinfo : EIATTR_KPARAM_INFO
	.align		4
.L_17:
        /*0028*/ 	.byte	0x04, 0x17
        /*002a*/ 	.short	(.L_19 - .L_18)
.L_18:
        /*002c*/ 	.word	0x00000000
        /*0030*/ 	.short	0x0001
        /*0032*/ 	.short	0x0008
        /*0034*/ 	.byte	0x00, 0xf5, 0x21, 0x00


	//----- nvinfo : EIATTR_KPARAM_INFO
	.align		4
.L_19:
        /*0038*/ 	.byte	0x04, 0x17
        /*003a*/ 	.short	(.L_21 - .L_20)
.L_20:
        /*003c*/ 	.word	0x00000000
        /*0040*/ 	.short	0x0000
        /*0042*/ 	.short	0x0000
        /*0044*/ 	.byte	0x00, 0xf0, 0x11, 0x00


	//----- nvinfo : EIATTR_SPARSE_MMA_MASK
	.align		4
.L_21:
        /*0048*/ 	.byte	0x03, 0x50
        /*004a*/ 	.short	0x0000


	//----- nvinfo : EIATTR_MAXREG_COUNT
	.align		4
        /*004c*/ 	.byte	0x03, 0x1b
        /*004e*/ 	.short	0x00ff


	//----- nvinfo : EIATTR_NUM_BARRIERS
	.align		4
        /*0050*/ 	.byte	0x02, 0x4c
        /*0052*/ 	.byte	0x01
	.zero		1


	//----- nvinfo : EIATTR_MERCURY_ISA_VERSION
	.align		4
        /*0054*/ 	.byte	0x03, 0x5f
        /*0056*/ 	.short	0x0101


	//----- nvinfo : EIATTR_VRC_CTA_INIT_COUNT
	.align		4
        /*0058*/ 	.byte	0x02, 0x4a
	.zero		1
	.zero		1


	//----- nvinfo : EIATTR_EXIT_INSTR_OFFSETS
	.align		4
        /*005c*/ 	.byte	0x04, 0x1c
        /*005e*/ 	.short	(.L_23 - .L_22)


	//   ....[0]....
.L_22:
        /*0060*/ 	.word	0x000002d0


	//   ....[1]....
        /*0064*/ 	.word	0x00000340


	//----- nvinfo : EIATTR_CRS_STACK_SIZE
	.align		4
.L_23:
        /*0068*/ 	.byte	0x04, 0x1e
        /*006a*/ 	.short	(.L_25 - .L_24)
.L_24:
        /*006c*/ 	.word	0x00000000


	//----- nvinfo : EIATTR_CBANK_PARAM_SIZE
	.align		4
.L_25:
        /*0070*/ 	.byte	0x03, 0x19
        /*0072*/ 	.short	0x0020


	//----- nvinfo : EIATTR_PARAM_CBANK
	.align		4
        /*0074*/ 	.byte	0x04, 0x0a
        /*0076*/ 	.short	(.L_27 - .L_26)
	.align		4
.L_26:
        /*0078*/ 	.word	index@(.nv.constant0._Z10dot_kerneliPKdS0_Pd)
        /*007c*/ 	.short	0x0380
        /*007e*/ 	.short	0x0020


	//----- nvinfo : EIATTR_SW_WAR
	.align		4
.L_27:
        /*0080*/ 	.byte	0x04, 0x36
        /*0082*/ 	.short	(.L_29 - .L_28)
.L_28:
        /*0084*/ 	.word	0x00000008
.L_29:


//--------------------- .nv.info._Z12daxpy_kernelidPKdPd --------------------------
	.section	.nv.info._Z12daxpy_kernelidPKdPd,"",@"SHT_CUDA_INFO"
	.sectionflags	@""
	.align	4


	//----- nvinfo : EIATTR_CUDA_API_VERSION
	.align		4
        /*0000*/ 	.byte	0x04, 0x37
        /*0002*/ 	.short	(.L_31 - .L_30)
.L_30:
        /*0004*/ 	.word	0x00000082


	//----- nvinfo : EIATTR_KPARAM_INFO
	.align		4
.L_31:
        /*0008*/ 	.byte	0x04, 0x17
        /*000a*/ 	.short	(.L_33 - .L_32)
.L_32:
        /*000c*/ 	.word	0x00000000
        /*0010*/ 	.short	0x0003
        /*0012*/ 	.short	0x0018
        /*0014*/ 	.byte	0x00, 0xf5, 0x21, 0x00


	//----- nvinfo : EIATTR_KPARAM_INFO
	.align		4
.L_33:
        /*0018*/ 	.byte	0x04, 0x17
        /*001a*/ 	.short	(.L_35 - .L_34)
.L_34:
        /*001c*/ 	.word	0x00000000
        /*0020*/ 	.short	0x0002
        /*0022*/ 	.short	0x0010
        /*0024*/ 	.byte	0x00, 0xf5, 0x21, 0x00


	//----- nvinfo : EIATTR_KPARAM_INFO
	.align		4
.L_35:
        /*0028*/ 	.byte	0x04, 0x17
        /*002a*/ 	.short	(.L_37 - .L_36)
.L_36:
        /*002c*/ 	.word	0x00000000
        /*0030*/ 	.short	0x0001
        /*0032*/ 	.short	0x0008
        /*0034*/ 	.byte	0x00, 0xf0, 0x21, 0x00


	//----- nvinfo : EIATTR_KPARAM_INFO
	.align		4
.L_37:
        /*0038*/ 	.byte	0x04, 0x17
        /*003a*/ 	.short	(.L_39 - .L_38)
.L_38:
        /*003c*/ 	.word	0x00000000
        /*0040*/ 	.short	0x0000
        /*0042*/ 	.short	0x0000
        /*0044*/ 	.byte	0x00, 0xf0, 0x11, 0x00


	//----- nvinfo : EIATTR_SPARSE_MMA_MASK
	.align		4
.L_39:
        /*0048*/ 	.byte	0x03, 0x50
        /*004a*/ 	.short	0x0000


	//----- nvinfo : EIATTR_MAXREG_COUNT
	.align		4
        /*004c*/ 	.byte	0x03, 0x1b
        /*004e*/ 	.short	0x00ff


	//----- nvinfo : EIATTR_MERCURY_ISA_VERSION
	.align		4
        /*0050*/ 	.byte	0x03, 0x5f
        /*0052*/ 	.short	0x0101


	//----- nvinfo : EIATTR_VRC_CTA_INIT_COUNT
	.align		4
        /*0054*/ 	.byte	0x02, 0x4a
	.zero		1
	.zero		1


	//----- nvinfo : EIATTR_EXIT_INSTR_OFFSETS
	.align		4
        /*0058*/ 	.byte	0x04, 0x1c
        /*005a*/ 	.short	(.L_41 - .L_40)


	//   ....[0]....
.L_40:
        /*005c*/ 	.word	0x00000070


	//   ....[1]....
        /*0060*/ 	.word	0x00000120


	//----- nvinfo : EIATTR_CBANK_PARAM_SIZE
	.align		4
.L_41:
        /*0064*/ 	.byte	0x03, 0x19
        /*0066*/ 	.short	0x0020


	//----- nvinfo : EIATTR_PARAM_CBANK
	.align		4
        /*0068*/ 	.byte	0x04, 0x0a
        /*006a*/ 	.short	(.L_43 - .L_42)
	.align		4
.L_42:
        /*006c*/ 	.word	index@(.nv.constant0._Z12daxpy_kernelidPKdPd)
        /*0070*/ 	.short	0x0380
        /*0072*/ 	.short	0x0020


	//----- nvinfo : EIATTR_SW_WAR
	.align		4
.L_43:
        /*0074*/ 	.byte	0x04, 0x36
        /*0076*/ 	.short	(.L_45 - .L_44)
.L_44:
        /*0078*/ 	.word	0x00000008
.L_45:


//--------------------- .nv.callgraph             --------------------------
	.section	.nv.callgraph,"",@"SHT_CUDA_CALLGRAPH"
	.align	4
	.sectionentsize	8
	.align		4
        /*0000*/ 	.word	0x00000000
	.align		4
        /*0004*/ 	.word	0xffffffff
	.align		4
        /*0008*/ 	.word	0x00000000
	.align		4
        /*000c*/ 	.word	0xfffffffe
	.align		4
        /*0010*/ 	.word	0x00000000
	.align		4
        /*0014*/ 	.word	0xfffffffd
	.align		4
        /*0018*/ 	.word	0x00000000
	.align		4
        /*001c*/ 	.word	0xfffffffc


//--------------------- .text._Z10dot_kerneliPKdS0_Pd --------------------------
	.section	.text._Z10dot_kerneliPKdS0_Pd,"ax",@progbits
	.align	128
        .global         _Z10dot_kerneliPKdS0_Pd
        .type           _Z10dot_kerneliPKdS0_Pd,@function
        .size           _Z10dot_kerneliPKdS0_Pd,(.L_x_7 - _Z10dot_kerneliPKdS0_Pd)
        .other          _Z10dot_kerneliPKdS0_Pd,@"STO_CUDA_ENTRY STV_DEFAULT"
_Z10dot_kerneliPKdS0_Pd:
.text._Z10dot_kerneliPKdS0_Pd:
[----:B------:R-:W-:Y:S01]  /*0000*/  LDC R1, c[0x0][0x37c] ;  /* 0x0000df00ff017b82 */ /* 0x000fe20000000800 */
[----:B------:R-:W0:Y:S07]  /*0010*/  S2R R13, SR_TID.X ;  /* 0x00000000000d7919 */ /* 0x000e2e0000002100 */
[----:B------:R-:W0:Y:S01]  /*0020*/  S2UR UR4, SR_CTAID.X ;  /* 0x00000000000479c3 */ /* 0x000e220000002500 */
[----:B------:R-:W1:Y:S01]  /*0030*/  LDCU UR5, c[0x0][0x380] ;  /* 0x00007000ff0577ac */ /* 0x000e620008000800 */
[----:B------:R-:W-:Y:S01]  /*0040*/  BSSY.RECONVERGENT B0, `(.L_x_0) ;  /* 0x0000014000007945 */ /* 0x000fe20003800200 */
[----:B------:R-:W-:Y:S01]  /*0050*/  CS2R R2, SRZ ;  /* 0x0000000000027805 */ /* 0x000fe2000001ff00 */
[----:B------:R-:W2:Y:S04]  /*0060*/  LDCU.64 UR6, c[0x0][0x358] ;  /* 0x00006b00ff0677ac */ /* 0x000ea80008000a00 */
[----:B------:R-:W0:Y:S02]  /*0070*/  LDC R12, c[0x0][0x360] ;  /* 0x0000d800ff0c7b82 */ /* 0x000e240000000800 */
[----:B0-----:R-:W-:-:S05]  /*0080*/  IMAD R0, R12, UR4, R13 ;  /* 0x000000040c007c24 */ /* 0x001fca000f8e020d */
[----:B-1----:R-:W-:-:S13]  /*0090*/  ISETP.GE.AND P0, PT, R0, UR5, PT ;  /* 0x0000000500007c0c */ /* 0x002fda000bf06270 */
[----:B--2---:R-:W-:Y:S05]  /*00a0*/  @P0 BRA `(.L_x_1) ;  /* 0x0000000000340947 */ /* 0x004fea0003800000 */
[----:B------:R-:W0:Y:S01]  /*00b0*/  LDC.64 R8, c[0x0][0x388] ;  /* 0x0000e200ff087b82 */ /* 0x000e220000000a00 */
[----:B------:R-:W1:Y:S01]  /*00c0*/  LDCU UR4, c[0x0][0x370] ;  /* 0x00006e00ff0477ac */ /* 0x000e620008000800 */
[----:B------:R-:W-:-:S06]  /*00d0*/  CS2R R2, SRZ ;  /* 0x0000000000027805 */ /* 0x000fcc000001ff00 */
[----:B------:R-:W2:Y:S01]  /*00e0*/  LDC.64 R10, c[0x0][0x390] ;  /* 0x0000e400ff0a7b82 */ /* 0x000ea20000000a00 */
[----:B-1----:R-:W-:-:S07]  /*00f0*/  IMAD R15, R12, UR4, RZ ;  /* 0x000000040c0f7c24 */ /* 0x002fce000f8e02ff */
.L_x_2:
[----:B0-----:R-:W-:-:S04]  /*0100*/  IMAD.WIDE R4, R0, 0x8, R8 ;  /* 0x0000000800047825 */ /* 0x001fc800078e0208 */
[----:B--2---:R-:W-:Y:S02]  /*0110*/  IMAD.WIDE R6, R0, 0x8, R10 ;  /* 0x0000000800067825 */ /* 0x004fe400078e020a */
[----:B------:R-:W2:Y:S04]  /*0120*/  LDG.E.64 R4, desc[UR6][R4.64] ;  /* 0x0000000604047981 */ /* 0x000ea8000c1e1b00 */
[----:B------:R-:W2:Y:S01]  /*0130*/  LDG.E.64 R6, desc[UR6][R6.64] ;  /* 0x0000000606067981 */ /* 0x000ea2000c1e1b00 */
[----:B------:R-:W-:-:S05]  /*0140*/  IMAD.IADD R0, R15, 0x1, R0 ;  /* 0x000000010f007824 */ /* 0x000fca00078e0200 */
[----:B------:R-:W-:Y:S01]  /*0150*/  ISETP.GE.AND P0, PT, R0, UR5, PT ;  /* 0x0000000500007c0c */ /* 0x000fe2000bf06270 */
[----:B--2---:R-:W-:-:S12]  /*0160*/  DFMA R2, R4, R6, R2 ;  /* 0x000000060402722b */ /* 0x004fd80000000002 */
[----:B------:R-:W-:Y:S05]  /*0170*/  @!P0 BRA `(.L_x_2) ;  /* 0xfffffffc00e08947 */ /* 0x000fea000383ffff */
.L_x_1:
[----:B------:R-:W-:Y:S05]  /*0180*/  BSYNC.RECONVERGENT B0 ;  /* 0x0000000000007941 */ /* 0x000fea0003800200 */
.L_x_0:
[----:B------:R-:W0:Y:S01]  /*0190*/  S2UR UR5, SR_CgaCtaId ;  /* 0x00000000000579c3 */ /* 0x000e220000008800 */
[----:B------:R-:W-:Y:S01]  /*01a0*/  UMOV UR4, 0x400 ;  /* 0x0000040000047882 */ /* 0x000fe20000000000 */
[----:B------:R-:W-:Y:S02]  /*01b0*/  ISETP.GE.U32.AND P1, PT, R12, 0x2, PT ;  /* 0x000000020c00780c */ /* 0x000fe40003f26070 */
[----:B------:R-:W-:Y:S01]  /*01c0*/  ISETP.NE.AND P0, PT, R13, RZ, PT ;  /* 0x000000ff0d00720c */ /* 0x000fe20003f05270 */
[----:B0-----:R-:W-:-:S06]  /*01d0*/  ULEA UR4, UR5, UR4, 0x18 ;  /* 0x0000000405047291 */ /* 0x001fcc000f8ec0ff */
[----:B------:R-:W-:-:S05]  /*01e0*/  LEA R7, R13, UR4, 0x3 ;  /* 0x000000040d077c11 */ /* 0x000fca000f8e18ff */
[----:B------:R0:W-:Y:S01]  /*01f0*/  STS.64 [R7], R2 ;  /* 0x0000000207007388 */ /* 0x0001e20000000a00 */
[----:B------:R-:W-:Y:S06]  /*0200*/  BAR.SYNC.DEFER_BLOCKING 0x0 ;  /* 0x0000000000007b1d */ /* 0x000fec0000010000 */
[----:B------:R-:W-:Y:S05]  /*0210*/  @!P1 BRA `(.L_x_3) ;  /* 0x00000000002c9947 */ /* 0x000fea0003800000 */
.L_x_4:
[----:B------:R-:W-:-:S04]  /*0220*/  SHF.R.U32.HI R6, RZ, 0x1, R12 ;  /* 0x00000001ff067819 */ /* 0x000fc8000001160c */
[----:B------:R-:W-:-:S13]  /*0230*/  ISETP.GE.U32.AND P1, PT, R13, R6, PT ;  /* 0x000000060d00720c */ /* 0x000fda0003f26070 */
[----:B------:R-:W-:Y:S01]  /*0240*/  @!P1 IMAD R0, R6, 0x8, R7 ;  /* 0x0000000806009824 */ /* 0x000fe200078e0207 */
[----:B------:R-:W-:Y:S04]  /*0250*/  @!P1 LDS.64 R4, [R7] ;  /* 0x0000000007049984 */ /* 0x000fe80000000a00 */
[----:B0-----:R-:W0:Y:S02]  /*0260*/  @!P1 LDS.64 R2, [R0] ;  /* 0x0000000000029984 */ /* 0x001e240000000a00 */
[----:B0-----:R-:W-:-:S07]  /*0270*/  @!P1 DADD R2, R2, R4 ;  /* 0x0000000002029229 */ /* 0x001fce0000000004 */
[----:B------:R1:W-:Y:S01]  /*0280*/  @!P1 STS.64 [R7], R2 ;  /* 0x0000000207009388 */ /* 0x0003e20000000a00 */
[----:B------:R-:W-:Y:S01]  /*0290*/  BAR.SYNC.DEFER_BLOCKING 0x0 ;  /* 0x0000000000007b1d */ /* 0x000fe20000010000 */
[----:B------:R-:W-:Y:S01]  /*02a0*/  ISETP.GT.U32.AND P1, PT, R12, 0x3, PT ;  /* 0x000000030c00780c */ /* 0x000fe20003f24070 */
[----:B------:R-:W-:-:S12]  /*02b0*/  IMAD.MOV.U32 R12, RZ, RZ, R6 ;  /* 0x000000ffff0c7224 */ /* 0x000fd800078e0006 */
[----:B-1----:R-:W-:Y:S05]  /*02c0*/  @P1 BRA `(.L_x_4) ;  /* 0xfffffffc00d41947 */ /* 0x002fea000383ffff */
.L_x_3:
[----:B------:R-:W-:Y:S05]  /*02d0*/  @P0 EXIT ;  /* 0x000000000000094d */ /* 0x000fea0003800000 */
[----:B------:R-:W1:Y:S01]  /*02e0*/  S2UR UR5, SR_CgaCtaId ;  /* 0x00000000000579c3 */ /* 0x000e620000008800 */
[----:B------:R-:W-:-:S07]  /*02f0*/  UMOV UR4, 0x400 ;  /* 0x0000040000047882 */ /* 0x000fce0000000000 */
[----:B------:R-:W2:Y:S01]  /*0300*/  LDC.64 R4, c[0x0][0x398] ;  /* 0x0000e600ff047b82 */ /* 0x000ea20000000a00 */
[----:B-1----:R-:W-:-:S09]  /*0310*/  ULEA UR4, UR5, UR4, 0x18 ;  /* 0x0000000405047291 */ /* 0x002fd2000f8ec0ff */
[----:B0-----:R-:W2:Y:S04]  /*0320*/  LDS.64 R2, [UR4] ;  /* 0x00000004ff027984 */ /* 0x001ea80008000a00 */
[----:B--2---:R-:W-:Y:S01]  /*0330*/  REDG.E.ADD.F64.RN.STRONG.GPU desc[UR6][R4.64], R2 ;  /* 0x00000002040079a6 */ /* 0x004fe2000c12ff06 */
[----:B------:R-:W-:Y:S05]  /*0340*/  EXIT ;  /* 0x000000000000794d */ /* 0x000fea0003800000 */
.L_x_5:
[----:B------:R-:W-:-:S00]  /*0350*/  BRA `(.L_x_5) ;  /* 0xfffffffc00fc7947 */ /* 0x000fc0000383ffff */
[----:B------:R-:W-:-:S00]  /*0360*/  NOP ;  /* 0x0000000000007918 */ /* 0x000fc00000000000 */
        /* <DEDUP_REMOVED lines=9> */
.L_x_7:


//--------------------- .text._Z12daxpy_kernelidPKdPd --------------------------
	.section	.text._Z12daxpy_kernelidPKdPd,"ax",@progbits
	.align	128
        .global         _Z12daxpy_kernelidPKdPd
        .type           _Z12daxpy_kernelidPKdPd,@function
        .size           _Z12daxpy_kernelidPKdPd,(.L_x_8 - _Z12daxpy_kernelidPKdPd)
        .other          _Z12daxpy_kernelidPKdPd,@"STO_CUDA_ENTRY STV_DEFAULT"
_Z12daxpy_kernelidPKdPd:
.text._Z12daxpy_kernelidPKdPd:
[----:B------:R-:W-:Y:S01]  /*0000*/  LDC R1, c[0x0][0x37c] ;  /* 0x0000df00ff017b82 */ /* 0x000fe20000000800 */
[----:B------:R-:W0:Y:S07]  /*0010*/  S2R R0, SR_TID.X ;  /* 0x0000000000007919 */ /* 0x000e2e0000002100 */
[----:B------:R-:W0:Y:S01]  /*0020*/  S2UR UR4, SR_CTAID.X ;  /* 0x00000000000479c3 */ /* 0x000e220000002500 */
[----:B------:R-:W1:Y:S07]  /*0030*/  LDCU UR5, c[0x0][0x380] ;  /* 0x00007000ff0577ac */ /* 0x000e6e0008000800 */
[----:B------:R-:W0:Y:S02]  /*0040*/  LDC R7, c[0x0][0x360] ;  /* 0x0000d800ff077b82 */ /* 0x000e240000000800 */
[----:B0-----:R-:W-:-:S05]  /*0050*/  IMAD R7, R7, UR4, R0 ;  /* 0x0000000407077c24 */ /* 0x001fca000f8e0200 */
[----:B-1----:R-:W-:-:S13]  /*0060*/  ISETP.GE.AND P0, PT, R7, UR5, PT ;  /* 0x0000000507007c0c */ /* 0x002fda000bf06270 */
[----:B------:R-:W-:Y:S05]  /*0070*/  @P0 EXIT ;  /* 0x000000000000094d */ /* 0x000fea0003800000 */
[----:B------:R-:W0:Y:S01]  /*0080*/  LDC.64 R2, c[0x0][0x390] ;  /* 0x0000e400ff027b82 */ /* 0x000e220000000a00 */
[----:B------:R-:W1:Y:S01]  /*0090*/  LDCU.64 UR4, c[0x0][0x358] ;  /* 0x00006b00ff0477ac */ /* 0x000e620008000a00 */
[----:B------:R-:W2:Y:S06]  /*00a0*/  LDCU.64 UR6, c[0x0][0x388] ;  /* 0x00007100ff0677ac */ /* 0x000eac0008000a00 */
[----:B------:R-:W3:Y:S01]  /*00b0*/  LDC.64 R4, c[0x0][0x398] ;  /* 0x0000e600ff047b82 */ /* 0x000ee20000000a00 */
[----:B0-----:R-:W-:-:S06]  /*00c0*/  IMAD.WIDE R2, R7, 0x8, R2 ;  /* 0x0000000807027825 */ /* 0x001fcc00078e0202 */
[----:B-1----:R-:W2:Y:S01]  /*00d0*/  LDG.E.64 R2, desc[UR4][R2.64] ;  /* 0x0000000402027981 */ /* 0x002ea2000c1e1b00 */
[----:B---3--:R-:W-:-:S05]  /*00e0*/  IMAD.WIDE R4, R7, 0x8, R4 ;  /* 0x0000000807047825 */ /* 0x008fca00078e0204 */
[----:B------:R-:W2:Y:S02]  /*00f0*/  LDG.E.64 R6, desc[UR4][R4.64] ;  /* 0x0000000404067981 */ /* 0x000ea4000c1e1b00 */
[----:B--2---:R-:W-:-:S07]  /*0100*/  DFMA R6, R2, UR6, R6 ;  /* 0x0000000602067c2b */ /* 0x004fce0008000006 */
[----:B------:R-:W-:Y:S01]  /*0110*/  STG.E.64 desc[UR4][R4.64], R6 ;  /* 0x0000000604007986 */ /* 0x000fe2000c101b04 */
[----:B------:R-:W-:Y:S05]  /*0120*/  EXIT ;  /* 0x000000000000794d */ /* 0x000fea0003800000 */
.L_x_6:
        /* <DEDUP_REMOVED lines=13> */
.L_x_8:


//--------------------- .nv.shared._Z10dot_kerneliPKdS0_Pd --------------------------
	.section	.nv.shared._Z10dot_kerneliPKdS0_Pd,"aw",@nobits
	.sectionflags	@""
	.align	16
	.zero		1024


//--------------------- .nv.shared.reserved.0     --------------------------
	.section	.nv.shared.reserved.0,"aw",@nobits
	.weak		__nv_reservedSMEM_offset_0_alias
	.size		__nv_reservedSMEM_offset_0_alias, 0, 64
	.other		__nv_reservedSMEM_offset_0_alias,@"STO_CUDA_RESERVED_SHARED STV_DEFAULT"
__nv_reservedSMEM_offset_0_alias:
	.zero		0
	.zero		64


//--------------------- .nv.shared._Z12daxpy_kernelidPKdPd --------------------------
	.section	.nv.shared._Z12daxpy_kernelidPKdPd,"aw",@nobits
	.sectionflags	@""
	.align	16
	.zero		1024


//--------------------- .nv.constant0._Z10dot_kerneliPKdS0_Pd --------------------------
	.section	.nv.constant0._Z10dot_kerneliPKdS0_Pd,"a",@progbits
	.sectionflags	@""
	.align	4
.nv.constant0._Z10dot_kerneliPKdS0_Pd:
	.zero		928


//--------------------- .nv.constant0._Z12daxpy_kernelidPKdPd --------------------------
	.section	.nv.constant0._Z12daxpy_kernelidPKdPd,"a",@progbits
	.sectionflags	@""
	.align	4
.nv.constant0._Z12daxpy_kernelidPKdPd:
	.zero		928


//--------------------- SYMBOLS --------------------------

	.type		.nv.reservedSmem.offset0,@object
	.size		.nv.reservedSmem.offset0,0x4
	.type		.nv.reservedSmem.cap,@object
	.size		.nv.reservedSmem.cap,0x4
